	.headerflags	@"EF_CUDA_TEXMODE_UNIFIED EF_CUDA_64BIT_ADDRESS EF_CUDA_ACCELERATORS EF_CUDA_SM90 EF_CUDA_VIRTUAL_SM(EF_CUDA_SM90)"
	.elftype	@"ET_EXEC"


//--------------------- .nv.info                  --------------------------
	.section	.nv.info,"",@"SHT_CUDA_INFO"
	.align	4


	//----- nvinfo : EIATTR_REGCOUNT
	.align		4
        /*0000*/ 	.byte	0x04, 0x2f
        /*0002*/ 	.short	(.L_3 - .L_2)
	.align		4
.L_2:
        /*0004*/ 	.word	index@(triton_poi_fused__native_batch_norm_legit_no_training_5)
        /*0008*/ 	.word	0x00000020


	//----- nvinfo : EIATTR_MIN_STACK_SIZE
	.align		4
.L_3:
        /*000c*/ 	.byte	0x04, 0x12
        /*000e*/ 	.short	(.L_5 - .L_4)
	.align		4
.L_4:
        /*0010*/ 	.word	index@(triton_poi_fused__native_batch_norm_legit_no_training_5)
        /*0014*/ 	.word	0x00000000


	//----- nvinfo : EIATTR_FRAME_SIZE
	.align		4
.L_5:
        /*0018*/ 	.byte	0x04, 0x11
        /*001a*/ 	.short	(.L_7 - .L_6)
	.align		4
.L_6:
        /*001c*/ 	.word	index@(triton_poi_fused__native_batch_norm_legit_no_training_5)
        /*0020*/ 	.word	0x00000000


	//----- nvinfo : EIATTR_MIN_STACK_SIZE
	.align		4
.L_7:
        /*0024*/ 	.byte	0x04, 0x12
        /*0026*/ 	.short	(.L_9 - .L_8)
	.align		4
.L_8:
        /*0028*/ 	.word	index@(triton_poi_fused__native_batch_norm_legit_no_training_5)
        /*002c*/ 	.word	0x00000000
.L_9:


//--------------------- .nv.info.triton_poi_fused__native_batch_norm_legit_no_training_5 --------------------------
	.section	.nv.info.triton_poi_fused__native_batch_norm_legit_no_training_5,"",@"SHT_CUDA_INFO"
	.sectionflags	@""
	.align	4


	//----- nvinfo : EIATTR_CUDA_API_VERSION
	.align		4
        /*0000*/ 	.byte	0x04, 0x37
        /*0002*/ 	.short	(.L_11 - .L_10)
.L_10:
        /*0004*/ 	.word	0x0000007c


	//----- nvinfo : EIATTR_KPARAM_INFO
	.align		4
.L_11:
        /*0008*/ 	.byte	0x04, 0x17
        /*000a*/ 	.short	(.L_13 - .L_12)
.L_12:
        /*000c*/ 	.word	0x00000000
        /*0010*/ 	.short	0x0006
        /*0012*/ 	.short	0x0030
        /*0014*/ 	.byte	0x00, 0xf0, 0x11, 0x00


	//----- nvinfo : EIATTR_KPARAM_INFO
	.align		4
.L_13:
        /*0018*/ 	.byte	0x04, 0x17
        /*001a*/ 	.short	(.L_15 - .L_14)
.L_14:
        /*001c*/ 	.word	0x00000000
        /*0020*/ 	.short	0x0005
        /*0022*/ 	.short	0x0028
        /*0024*/ 	.byte	0x00, 0xf4, 0x21, 0x00


	//----- nvinfo : EIATTR_KPARAM_INFO
	.align		4
.L_15:
        /*0028*/ 	.byte	0x04, 0x17
        /*002a*/ 	.short	(.L_17 - .L_16)
.L_16:
        /*002c*/ 	.word	0x00000000
        /*0030*/ 	.short	0x0004
        /*0032*/ 	.short	0x0020
        /*0034*/ 	.byte	0x00, 0xf4, 0x21, 0x00


	//----- nvinfo : EIATTR_KPARAM_INFO
	.align		4
.L_17:
        /*0038*/ 	.byte	0x04, 0x17
        /*003a*/ 	.short	(.L_19 - .L_18)
.L_18:
        /*003c*/ 	.word	0x00000000
        /*0040*/ 	.short	0x0003
        /*0042*/ 	.short	0x0018
        /*0044*/ 	.byte	0x00, 0xf4, 0x21, 0x00


	//----- nvinfo : EIATTR_KPARAM_INFO
	.align		4
.L_19:
        /*0048*/ 	.byte	0x04, 0x17
        /*004a*/ 	.short	(.L_21 - .L_20)
.L_20:
        /*004c*/ 	.word	0x00000000
        /*0050*/ 	.short	0x0002
        /*0052*/ 	.short	0x0010
        /*0054*/ 	.byte	0x00, 0xf4, 0x21, 0x00


	//----- nvinfo : EIATTR_KPARAM_INFO
	.align		4
.L_21:
        /*0058*/ 	.byte	0x04, 0x17
        /*005a*/ 	.short	(.L_23 - .L_22)
.L_22:
        /*005c*/ 	.word	0x00000000
        /*0060*/ 	.short	0x0001
        /*0062*/ 	.short	0x0008
        /*0064*/ 	.byte	0x00, 0xf4, 0x21, 0x00


	//----- nvinfo : EIATTR_KPARAM_INFO
	.align		4
.L_23:
        /*0068*/ 	.byte	0x04, 0x17
        /*006a*/ 	.short	(.L_25 - .L_24)
.L_24:
        /*006c*/ 	.word	0x00000000
        /*0070*/ 	.short	0x0000
        /*0072*/ 	.short	0x0000
        /*0074*/ 	.byte	0x00, 0xf4, 0x21, 0x00


	//----- nvinfo : EIATTR_SPARSE_MMA_MASK
	.align		4
.L_25:
        /*0078*/ 	.byte	0x03, 0x50
        /*007a*/ 	.short	0x0000


	//----- nvinfo : EIATTR_MAXREG_COUNT
	.align		4
        /*007c*/ 	.byte	0x03, 0x1b
        /*007e*/ 	.short	0x00ff


	//----- nvinfo : EIATTR_EXIT_INSTR_OFFSETS
	.align		4
        /*0080*/ 	.byte	0x04, 0x1c
        /*0082*/ 	.short	(.L_27 - .L_26)


	//   ....[0]....
.L_26:
        /*0084*/ 	.word	0x00000610


	//----- nvinfo : EIATTR_REQNTID
	.align		4
.L_27:
        /*0088*/ 	.byte	0x04, 0x10
        /*008a*/ 	.short	(.L_29 - .L_28)
.L_28:
        /*008c*/ 	.word	0x00000080
        /*0090*/ 	.word	0x00000001
        /*0094*/ 	.word	0x00000001


	//----- nvinfo : EIATTR_CBANK_PARAM_SIZE
	.align		4
.L_29:
        /*0098*/ 	.byte	0x03, 0x19
        /*009a*/ 	.short	0x0034


	//----- nvinfo : EIATTR_PARAM_CBANK
	.align		4
        /*009c*/ 	.byte	0x04, 0x0a
        /*009e*/ 	.short	(.L_31 - .L_30)
	.align		4
.L_30:
        /*00a0*/ 	.word	index@(.nv.constant0.triton_poi_fused__native_batch_norm_legit_no_training_5)
        /*00a4*/ 	.short	0x0210
        /*00a6*/ 	.short	0x0034


	//----- nvinfo : EIATTR_SW_WAR
	.align		4
.L_31:
        /*00a8*/ 	.byte	0x04, 0x36
        /*00aa*/ 	.short	(.L_33 - .L_32)
.L_32:
        /*00ac*/ 	.word	0x00000008
.L_33:


//--------------------- .nv.callgraph             --------------------------
	.section	.nv.callgraph,"",@"SHT_CUDA_CALLGRAPH"
	.align	4
	.sectionentsize	8
	.align		4
        /*0000*/ 	.word	0x00000000
	.align		4
        /*0004*/ 	.word	0xffffffff
	.align		4
        /*0008*/ 	.word	0x00000000
	.align		4
        /*000c*/ 	.word	0xfffffffe
	.align		4
        /*0010*/ 	.word	0x00000000
	.align		4
        /*0014*/ 	.word	0xfffffffd
	.align		4
        /*0018*/ 	.word	0x00000000
	.align		4
        /*001c*/ 	.word	0xfffffffc


//--------------------- .nv.constant4             --------------------------
	.section	.nv.constant4,"a",@progbits
	.align	8
	.align		8
.nv.constant4:
        /*0000*/ 	.dword	_$_str
	.align		8
        /*0008*/ 	.dword	_$_str_$_2


//--------------------- .text.triton_poi_fused__native_batch_norm_legit_no_training_5 --------------------------
	.section	.text.triton_poi_fused__native_batch_norm_legit_no_training_5,"ax",@progbits
	.align	128
        .global         triton_poi_fused__native_batch_norm_legit_no_training_5
        .type           triton_poi_fused__native_batch_norm_legit_no_training_5,@function
        .size           triton_poi_fused__native_batch_norm_legit_no_training_5,(.L_x_1 - triton_poi_fused__native_batch_norm_legit_no_training_5)
        .other          triton_poi_fused__native_batch_norm_legit_no_training_5,@"STO_CUDA_ENTRY STV_DEFAULT"
triton_poi_fused__native_batch_norm_legit_no_training_5:
.text.triton_poi_fused__native_batch_norm_legit_no_training_5:
[----:B------:R-:W-:Y:S01]  /*0000*/  LDC R1, c[0x0][0x28] ;  /* 0x00000a00ff017b82 */ /* 0x000fe20000000800 */
[----:B------:R-:W1:Y:S07]  /*0010*/  S2R R0, SR_TID.X ;  /* 0x0000000000007919 */ /* 0x000e6e0000002100 */
[----:B------:R-:W2:Y:S01]  /*0020*/  LDC.64 R8, c[0x0][0x220] ;  /* 0x00008800ff087b82 */ /* 0x000ea20000000a00 */
[----:B------:R-:W-:Y:S01]  /*0030*/  ULDC.64 UR4, c[0x0][0x208] ;  /* 0x0000820000047ab9 */ /* 0x000fe20000000a00 */
[----:B------:R-:W3:Y:S06]  /*0040*/  S2R R5, SR_CTAID.X ;  /* 0x0000000000057919 */ /* 0x000eec0000002500 */
[----:B------:R-:W4:Y:S08]  /*0050*/  LDC.64 R16, c[0x0][0x218] ;  /* 0x00008600ff107b82 */ /* 0x000f300000000a00 */
[----:B------:R-:W5:Y:S08]  /*0060*/  LDC.64 R22, c[0x0][0x210] ;  /* 0x00008400ff167b82 */ /* 0x000f700000000a00 */
[----:B------:R-:W5:Y:S01]  /*0070*/  LDC.64 R20, c[0x0][0x228] ;  /* 0x00008a00ff147b82 */ /* 0x000f620000000a00 */
[----:B-1----:R-:W-:-:S07]  /*0080*/  SHF.L.U32 R0, R0, 0x2, RZ ;  /* 0x0000000200007819 */ /* 0x002fce00000006ff */
[----:B------:R-:W1:Y:S01]  /*0090*/  LDC.64 R24, c[0x0][0x230] ;  /* 0x00008c00ff187b82 */ /* 0x000e620000000a00 */
[----:B---3--:R-:W-:Y:S02]  /*00a0*/  SHF.R.S32.HI R3, RZ, 0x15, R5 ;  /* 0x00000015ff037819 */ /* 0x008fe40000011405 */
[----:B------:R-:W-:Y:S02]  /*00b0*/  LOP3.LUT R0, R0, 0x1fc, RZ, 0xc0, !PT ;  /* 0x000001fc00007812 */ /* 0x000fe400078ec0ff */
[----:B------:R-:W-:Y:S02]  /*00c0*/  SGXT R3, R3, 0x1 ;  /* 0x000000010303781a */ /* 0x000fe40000000200 */
[----:B------:R-:W-:-:S04]  /*00d0*/  LEA R0, R5, R0, 0xa ;  /* 0x0000000005007211 */ /* 0x000fc800078e50ff */
[----:B------:R-:W-:-:S04]  /*00e0*/  LEA.HI R3, R3, R0, RZ, 0x5 ;  /* 0x0000000003037211 */ /* 0x000fc800078f28ff */
[----:B------:R-:W-:-:S04]  /*00f0*/  LOP3.LUT R3, R3, 0xffffffe0, RZ, 0xc0, !PT ;  /* 0xffffffe003037812 */ /* 0x000fc800078ec0ff */
[----:B------:R-:W-:-:S05]  /*0100*/  IADD3 R3, R0, -R3, RZ ;  /* 0x8000000300037210 */ /* 0x000fca0007ffe0ff */
[----:B--2---:R-:W-:-:S05]  /*0110*/  IMAD.WIDE R8, R3, 0x4, R8 ;  /* 0x0000000403087825 */ /* 0x004fca00078e0208 */
[----:B------:R-:W2:Y:S01]  /*0120*/  LDG.E.EL.128 R4, desc[UR4][R8.64] ;  /* 0x0000000408047981 */ /* 0x000ea2000c2e1d00 */
[----:B------:R-:W-:Y:S01]  /*0130*/  HFMA2.MMA R2, -RZ, RZ, 1.625, 0 ;  /* 0x3e800000ff027435 */ /* 0x000fe200000001ff */
[----:B----4-:R-:W-:-:S04]  /*0140*/  IMAD.WIDE R16, R3, 0x4, R16 ;  /* 0x0000000403107825 */ /* 0x010fc800078e0210 */
[----:B-----5:R-:W-:Y:S02]  /*0150*/  IMAD.WIDE R22, R0, 0x4, R22 ;  /* 0x0000000400167825 */ /* 0x020fe400078e0216 */
[----:B------:R-:W3:Y:S04]  /*0160*/  LDG.E.EL.128 R16, desc[UR4][R16.64] ;  /* 0x0000000410107981 */ /* 0x000ee8000c2e1d00 */
[----:B------:R-:W3:Y:S04]  /*0170*/  LDG.E.128 R8, desc[UR4][R22.64+0x800] ;  /* 0x0008000416087981 */ /* 0x000ee8000c1e1d00 */
[----:B------:R4:W5:Y:S01]  /*0180*/  LDG.E.128 R12, desc[UR4][R22.64] ;  /* 0x00000004160c7981 */ /* 0x000962000c1e1d00 */
[----:B0-----:R-:W-:-:S04]  /*0190*/  IMAD.WIDE R20, R3, 0x4, R20 ;  /* 0x0000000403147825 */ /* 0x001fc800078e0214 */
[----:B-1----:R-:W-:-:S06]  /*01a0*/  IMAD.WIDE R24, R3, 0x4, R24 ;  /* 0x0000000403187825 */ /* 0x002fcc00078e0218 */
[----:B------:R-:W3:Y:S01]  /*01b0*/  LDG.E.EL.128 R24, desc[UR4][R24.64] ;  /* 0x0000000418187981 */ /* 0x000ee2000c2e1d00 */
[----:B--2---:R-:W-:Y:S01]  /*01c0*/  FADD R5, R5, 9.9999997473787516356e-06 ;  /* 0x3727c5ac05057421 */ /* 0x004fe20000000000 */
[----:B------:R-:W-:Y:S01]  /*01d0*/  FADD R6, R6, 9.9999997473787516356e-06 ;  /* 0x3727c5ac06067421 */ /* 0x000fe20000000000 */
[----:B------:R-:W-:-:S04]  /*01e0*/  FADD R4, R4, 9.9999997473787516356e-06 ;  /* 0x3727c5ac04047421 */ /* 0x000fc80000000000 */
[----:B------:R-:W0:Y:S08]  /*01f0*/  MUFU.SQRT R5, R5 ;  /* 0x0000000500057308 */ /* 0x000e300000002000 */
[----:B------:R-:W1:Y:S01]  /*0200*/  MUFU.SQRT R6, R6 ;  /* 0x0000000600067308 */ /* 0x000e620000002000 */
[----:B0-----:R-:W-:-:S07]  /*0210*/  FSETP.GT.AND P1, PT, R5, 8.50705917302346158658e+37, PT ;  /* 0x7e8000000500780b */ /* 0x001fce0003f24000 */
[----:B------:R-:W0:Y:S01]  /*0220*/  MUFU.SQRT R4, R4 ;  /* 0x0000000400047308 */ /* 0x000e220000002000 */
[C---:B------:R-:W-:Y:S02]  /*0230*/  FSETP.GEU.AND P4, PT, R5.reuse, 1.175494350822287508e-38, PT ;  /* 0x008000000500780b */ /* 0x040fe40003f8e000 */
[C---:B-1----:R-:W-:Y:S02]  /*0240*/  FSETP.GT.AND P2, PT, R6.reuse, 8.50705917302346158658e+37, PT ;  /* 0x7e8000000600780b */ /* 0x042fe40003f44000 */
[----:B------:R-:W-:Y:S01]  /*0250*/  FSETP.GEU.AND P5, PT, R6, 1.175494350822287508e-38, PT ;  /* 0x008000000600780b */ /* 0x000fe20003fae000 */
[----:B------:R-:W-:Y:S01]  /*0260*/  @P1 FMUL R5, R5, 0.25 ;  /* 0x3e80000005051820 */ /* 0x000fe20000400000 */
[----:B----4-:R-:W-:Y:S02]  /*0270*/  FSEL R22, R2, 1, P1 ;  /* 0x3f80000002167808 */ /* 0x010fe40000800000 */
[----:B0-----:R-:W-:-:S05]  /*0280*/  FSETP.GT.AND P0, PT, R4, 8.50705917302346158658e+37, PT ;  /* 0x7e8000000400780b */ /* 0x001fca0003f04000 */
[----:B------:R-:W-:Y:S01]  /*0290*/  @!P4 FMUL R5, R5, 16777216 ;  /* 0x4b8000000505c820 */ /* 0x000fe20000400000 */
[----:B------:R-:W-:Y:S01]  /*02a0*/  FSETP.GEU.AND P3, PT, R4, 1.175494350822287508e-38, PT ;  /* 0x008000000400780b */ /* 0x000fe20003f6e000 */
[----:B------:R-:W-:-:S04]  /*02b0*/  @P2 FMUL R6, R6, 0.25 ;  /* 0x3e80000006062820 */ /* 0x000fc80000400000 */
[----:B------:R-:W-:Y:S01]  /*02c0*/  @!P5 FMUL R6, R6, 16777216 ;  /* 0x4b8000000606d820 */ /* 0x000fe20000400000 */
[----:B------:R-:W0:Y:S01]  /*02d0*/  MUFU.RCP R5, R5 ;  /* 0x0000000500057308 */ /* 0x000e220000001000 */
[----:B------:R-:W-:Y:S01]  /*02e0*/  FSEL R23, R2, 1, P2 ;  /* 0x3f80000002177808 */ /* 0x000fe20001000000 */
[----:B------:R-:W-:Y:S01]  /*02f0*/  @!P4 FMUL R22, R22, 16777216 ;  /* 0x4b8000001616c820 */ /* 0x000fe20000400000 */
[----:B------:R-:W-:-:S05]  /*0300*/  @P0 FMUL R4, R4, 0.25 ;  /* 0x3e80000004040820 */ /* 0x000fca0000400000 */
[----:B------:R-:W1:Y:S01]  /*0310*/  MUFU.RCP R6, R6 ;  /* 0x0000000600067308 */ /* 0x000e620000001000 */
[----:B------:R-:W-:Y:S01]  /*0320*/  @!P5 FMUL R23, R23, 16777216 ;  /* 0x4b8000001717d820 */ /* 0x000fe20000400000 */
[----:B------:R-:W-:Y:S01]  /*0330*/  @!P3 FMUL R4, R4, 16777216 ;  /* 0x4b8000000404b820 */ /* 0x000fe20000400000 */
[----:B0-----:R-:W-:-:S05]  /*0340*/  FMUL R5, R5, R22 ;  /* 0x0000001605057220 */ /* 0x001fca0000400000 */
[----:B------:R-:W0:Y:S01]  /*0350*/  MUFU.RCP R4, R4 ;  /* 0x0000000400047308 */ /* 0x000e220000001000 */
[----:B-1----:R-:W-:Y:S02]  /*0360*/  FMUL R6, R6, R23 ;  /* 0x0000001706067220 */ /* 0x002fe40000400000 */
[----:B------:R-:W2:Y:S01]  /*0370*/  LDG.E.EL.128 R20, desc[UR4][R20.64] ;  /* 0x0000000414147981 */ /* 0x000ea2000c2e1d00 */
[----:B------:R-:W-:-:S05]  /*0380*/  FSEL R3, R2, 1, P0 ;  /* 0x3f80000002037808 */ /* 0x000fca0000000000 */
[----:B------:R-:W-:-:S04]  /*0390*/  @!P3 FMUL R3, R3, 16777216 ;  /* 0x4b8000000303b820 */ /* 0x000fc80000400000 */
[----:B0-----:R-:W-:Y:S01]  /*03a0*/  FMUL R4, R4, R3 ;  /* 0x0000000304047220 */ /* 0x001fe20000400000 */
[----:B------:R-:W-:-:S04]  /*03b0*/  FADD R3, R7, 9.9999997473787516356e-06 ;  /* 0x3727c5ac07037421 */ /* 0x000fc80000000000 */
[----:B------:R-:W0:Y:S02]  /*03c0*/  MUFU.SQRT R29, R3 ;  /* 0x00000003001d7308 */ /* 0x000e240000002000 */
[C---:B0-----:R-:W-:Y:S02]  /*03d0*/  FSETP.GT.AND P0, PT, R29.reuse, 8.50705917302346158658e+37, PT ;  /* 0x7e8000001d00780b */ /* 0x041fe40003f04000 */
[----:B------:R-:W-:-:S11]  /*03e0*/  FSETP.GEU.AND P1, PT, R29, 1.175494350822287508e-38, PT ;  /* 0x008000001d00780b */ /* 0x000fd60003f2e000 */
[----:B------:R-:W-:-:S04]  /*03f0*/  @P0 FMUL R29, R29, 0.25 ;  /* 0x3e8000001d1d0820 */ /* 0x000fc80000400000 */
[----:B------:R-:W-:-:S04]  /*0400*/  @!P1 FMUL R29, R29, 16777216 ;  /* 0x4b8000001d1d9820 */ /* 0x000fc80000400000 */
[----:B------:R-:W0:Y:S01]  /*0410*/  MUFU.RCP R7, R29 ;  /* 0x0000001d00077308 */ /* 0x000e220000001000 */
[----:B------:R-:W-:-:S05]  /*0420*/  FSEL R2, R2, 1, P0 ;  /* 0x3f80000002027808 */ /* 0x000fca0000000000 */
[----:B------:R-:W-:-:S04]  /*0430*/  @!P1 FMUL R2, R2, 16777216 ;  /* 0x4b80000002029820 */ /* 0x000fc80000400000 */
[----:B0-----:R-:W-:Y:S02]  /*0440*/  FMUL R7, R7, R2 ;  /* 0x0000000207077220 */ /* 0x001fe40000400000 */
[----:B------:R-:W0:Y:S01]  /*0450*/  LDC.64 R2, c[0x0][0x238] ;  /* 0x00008e00ff027b82 */ /* 0x000e220000000a00 */
[--C-:B---3--:R-:W-:Y:S01]  /*0460*/  FADD R28, R11, -R19.reuse ;  /* 0x800000130b1c7221 */ /* 0x108fe20000000000 */
[----:B------:R-:W-:Y:S01]  /*0470*/  FADD R11, R10, -R18 ;  /* 0x800000120a0b7221 */ /* 0x000fe20000000000 */
[--C-:B------:R-:W-:Y:S01]  /*0480*/  FADD R10, R8, -R16.reuse ;  /* 0x80000010080a7221 */ /* 0x100fe20000000000 */
[----:B-----5:R-:W-:Y:S01]  /*0490*/  FADD R15, R15, -R19 ;  /* 0x800000130f0f7221 */ /* 0x020fe20000000000 */
[----:B------:R-:W-:Y:S01]  /*04a0*/  FADD R16, R12, -R16 ;  /* 0x800000100c107221 */ /* 0x000fe20000000000 */
[----:B------:R-:W-:Y:S01]  /*04b0*/  FADD R19, R14, -R18 ;  /* 0x800000120e137221 */ /* 0x000fe20000000000 */
[--C-:B------:R-:W-:Y:S01]  /*04c0*/  FADD R12, R13, -R17.reuse ;  /* 0x800000110d0c7221 */ /* 0x100fe20000000000 */
[----:B------:R-:W-:Y:S01]  /*04d0*/  FADD R8, R9, -R17 ;  /* 0x8000001109087221 */ /* 0x000fe20000000000 */
[-C--:B------:R-:W-:Y:S01]  /*04e0*/  FMUL R9, R10, R4.reuse ;  /* 0x000000040a097220 */ /* 0x080fe20000400000 */
[----:B------:R-:W-:Y:S01]  /*04f0*/  FMUL R13, R16, R4 ;  /* 0x00000004100d7220 */ /* 0x000fe20000400000 */
[----:B------:R-:W-:Y:S01]  /*0500*/  FMUL R12, R12, R5 ;  /* 0x000000050c0c7220 */ /* 0x000fe20000400000 */
[-C--:B------:R-:W-:Y:S01]  /*0510*/  FMUL R19, R19, R6.reuse ;  /* 0x0000000613137220 */ /* 0x080fe20000400000 */
[----:B------:R-:W-:Y:S01]  /*0520*/  FMUL R10, R15, R7 ;  /* 0x000000070f0a7220 */ /* 0x000fe20000400000 */
[----:B------:R-:W-:Y:S01]  /*0530*/  FMUL R8, R8, R5 ;  /* 0x0000000508087220 */ /* 0x000fe20000400000 */
[----:B------:R-:W-:Y:S01]  /*0540*/  FMUL R11, R11, R6 ;  /* 0x000000060b0b7220 */ /* 0x000fe20000400000 */
[----:B------:R-:W-:Y:S01]  /*0550*/  FMUL R28, R28, R7 ;  /* 0x000000071c1c7220 */ /* 0x000fe20000400000 */
[----:B0-----:R-:W-:-:S04]  /*0560*/  IMAD.WIDE R2, R0, 0x4, R2 ;  /* 0x0000000400027825 */ /* 0x001fc800078e0202 */
[----:B--2---:R-:W-:Y:S01]  /*0570*/  FFMA R4, R20, R13, R24 ;  /* 0x0000000d14047223 */ /* 0x004fe20000000018 */
[----:B------:R-:W-:Y:S01]  /*0580*/  FFMA R5, R21, R12, R25 ;  /* 0x0000000c15057223 */ /* 0x000fe20000000019 */
[----:B------:R-:W-:Y:S01]  /*0590*/  FFMA R6, R22, R19, R26 ;  /* 0x0000001316067223 */ /* 0x000fe2000000001a */
[----:B------:R-:W-:Y:S01]  /*05a0*/  FFMA R7, R23, R10, R27 ;  /* 0x0000000a17077223 */ /* 0x000fe2000000001b */
[----:B------:R-:W-:Y:S01]  /*05b0*/  FFMA R20, R20, R9, R24 ;  /* 0x0000000914147223 */ /* 0x000fe20000000018 */
[----:B------:R-:W-:Y:S01]  /*05c0*/  FFMA R21, R21, R8, R25 ;  /* 0x0000000815157223 */ /* 0x000fe20000000019 */
[----:B------:R-:W-:Y:S01]  /*05d0*/  FFMA R22, R22, R11, R26 ;  /* 0x0000000b16167223 */ /* 0x000fe2000000001a */
[----:B------:R-:W-:Y:S01]  /*05e0*/  FFMA R23, R23, R28, R27 ;  /* 0x0000001c17177223 */ /* 0x000fe2000000001b */
[----:B------:R-:W-:Y:S04]  /*05f0*/  STG.E.128 desc[UR4][R2.64], R4 ;  /* 0x0000000402007986 */ /* 0x000fe8000c101d04 */
[----:B------:R-:W-:Y:S01]  /*0600*/  STG.E.128 desc[UR4][R2.64+0x800], R20 ;  /* 0x0008001402007986 */ /* 0x000fe2000c101d04 */
[----:B------:R-:W-:Y:S05]  /*0610*/  EXIT ;  /* 0x000000000000794d */ /* 0x000fea0003800000 */
.L_x_0:
[----:B------:R-:W-:-:S00]  /*0620*/  BRA `(.L_x_0) ;  /* 0xfffffffc00fc7947 */ /* 0x000fc0000383ffff */
[----:B------:R-:W-:-:S00]  /*0630*/  NOP ;  /* 0x0000000000007918 */ /* 0x000fc00000000000 */
        /* <DEDUP_REMOVED lines=12> */
.L_x_1:


//--------------------- .nv.global.init           --------------------------
	.section	.nv.global.init,"aw",@progbits
.nv.global.init:
	.type		_$_str,@object
	.size		_$_str,(_$_str_$_2 - _$_str)
_$_str:
        /*0000*/ 	.byte	0x5f, 0x5f, 0x43, 0x55, 0x44, 0x41, 0x5f, 0x46, 0x54, 0x5a, 0x00
	.type		_$_str_$_2,@object
	.size		_$_str_$_2,(.L_1 - _$_str_$_2)
_$_str_$_2:
        /*000b*/ 	.byte	0x5f, 0x5f, 0x43, 0x55, 0x44, 0x41, 0x5f, 0x50, 0x52, 0x45, 0x43, 0x5f, 0x53, 0x51, 0x52, 0x54
        /*001b*/ 	.byte	0x00
.L_1:


//--------------------- .nv.constant0.triton_poi_fused__native_batch_norm_legit_no_training_5 --------------------------
	.section	.nv.constant0.triton_poi_fused__native_batch_norm_legit_no_training_5,"a",@progbits
	.sectionflags	@""
	.align	4
.nv.constant0.triton_poi_fused__native_batch_norm_legit_no_training_5:
	.zero		580
